//
// Generated by NVIDIA NVVM Compiler
//
// Compiler Build ID: CL-36424714
// Cuda compilation tools, release 13.0, V13.0.88
// Based on NVVM 20.0.0
//

.version 9.0
.target sm_100
.address_size 64

	// .globl	_Z5saxpyifPfS_

.visible .entry _Z5saxpyifPfS_(
	.param .u32 _Z5saxpyifPfS__param_0,
	.param .f32 _Z5saxpyifPfS__param_1,
	.param .u64 .ptr .align 1 _Z5saxpyifPfS__param_2,
	.param .u64 .ptr .align 1 _Z5saxpyifPfS__param_3
)
{
	.reg .pred 	%p<10>;
	.reg .b32 	%r<28>;
	.reg .b32 	%f<83>;
	.reg .b64 	%rd<18>;

	ld.param.u32 	%r16, [_Z5saxpyifPfS__param_0];
	ld.param.u64 	%rd8, [_Z5saxpyifPfS__param_3];
	cvta.to.global.u64 	%rd1, %rd8;
	setp.lt.s32 	%p1, %r16, 1;
	mov.f32 	%f82, 0f00000000;
	@%p1 bra 	$L__BB0_13;
	and.b32  	%r1, %r16, 15;
	setp.lt.u32 	%p2, %r16, 16;
	mov.f32 	%f82, 0f00000000;
	mov.b32 	%r25, 0;
	@%p2 bra 	$L__BB0_4;
	and.b32  	%r25, %r16, 2147483632;
	neg.s32 	%r23, %r25;
	add.s64 	%rd16, %rd1, 32;
	mov.f32 	%f82, 0f00000000;
$L__BB0_3:
	.pragma "nounroll";
	ld.global.f32 	%f18, [%rd16+-32];
	add.f32 	%f19, %f82, %f18;
	ld.global.f32 	%f20, [%rd16+-28];
	add.f32 	%f21, %f19, %f20;
	ld.global.f32 	%f22, [%rd16+-24];
	add.f32 	%f23, %f21, %f22;
	ld.global.f32 	%f24, [%rd16+-20];
	add.f32 	%f25, %f23, %f24;
	ld.global.f32 	%f26, [%rd16+-16];
	add.f32 	%f27, %f25, %f26;
	ld.global.f32 	%f28, [%rd16+-12];
	add.f32 	%f29, %f27, %f28;
	ld.global.f32 	%f30, [%rd16+-8];
	add.f32 	%f31, %f29, %f30;
	ld.global.f32 	%f32, [%rd16+-4];
	add.f32 	%f33, %f31, %f32;
	ld.global.f32 	%f34, [%rd16];
	add.f32 	%f35, %f33, %f34;
	ld.global.f32 	%f36, [%rd16+4];
	add.f32 	%f37, %f35, %f36;
	ld.global.f32 	%f38, [%rd16+8];
	add.f32 	%f39, %f37, %f38;
	ld.global.f32 	%f40, [%rd16+12];
	add.f32 	%f41, %f39, %f40;
	ld.global.f32 	%f42, [%rd16+16];
	add.f32 	%f43, %f41, %f42;
	ld.global.f32 	%f44, [%rd16+20];
	add.f32 	%f45, %f43, %f44;
	ld.global.f32 	%f46, [%rd16+24];
	add.f32 	%f47, %f45, %f46;
	ld.global.f32 	%f48, [%rd16+28];
	add.f32 	%f82, %f47, %f48;
	add.s32 	%r23, %r23, 16;
	add.s64 	%rd16, %rd16, 64;
	setp.ne.s32 	%p3, %r23, 0;
	@%p3 bra 	$L__BB0_3;
$L__BB0_4:
	setp.eq.s32 	%p4, %r1, 0;
	@%p4 bra 	$L__BB0_13;
	and.b32  	%r7, %r16, 7;
	setp.lt.u32 	%p5, %r1, 8;
	@%p5 bra 	$L__BB0_7;
	mul.wide.u32 	%rd9, %r25, 4;
	add.s64 	%rd10, %rd1, %rd9;
	ld.global.f32 	%f50, [%rd10];
	add.f32 	%f51, %f82, %f50;
	ld.global.f32 	%f52, [%rd10+4];
	add.f32 	%f53, %f51, %f52;
	ld.global.f32 	%f54, [%rd10+8];
	add.f32 	%f55, %f53, %f54;
	ld.global.f32 	%f56, [%rd10+12];
	add.f32 	%f57, %f55, %f56;
	ld.global.f32 	%f58, [%rd10+16];
	add.f32 	%f59, %f57, %f58;
	ld.global.f32 	%f60, [%rd10+20];
	add.f32 	%f61, %f59, %f60;
	ld.global.f32 	%f62, [%rd10+24];
	add.f32 	%f63, %f61, %f62;
	ld.global.f32 	%f64, [%rd10+28];
	add.f32 	%f82, %f63, %f64;
	add.s32 	%r25, %r25, 8;
$L__BB0_7:
	setp.eq.s32 	%p6, %r7, 0;
	@%p6 bra 	$L__BB0_13;
	and.b32  	%r10, %r16, 3;
	setp.lt.u32 	%p7, %r7, 4;
	@%p7 bra 	$L__BB0_10;
	mul.wide.u32 	%rd11, %r25, 4;
	add.s64 	%rd12, %rd1, %rd11;
	ld.global.f32 	%f66, [%rd12];
	add.f32 	%f67, %f82, %f66;
	ld.global.f32 	%f68, [%rd12+4];
	add.f32 	%f69, %f67, %f68;
	ld.global.f32 	%f70, [%rd12+8];
	add.f32 	%f71, %f69, %f70;
	ld.global.f32 	%f72, [%rd12+12];
	add.f32 	%f82, %f71, %f72;
	add.s32 	%r25, %r25, 4;
$L__BB0_10:
	setp.eq.s32 	%p8, %r10, 0;
	@%p8 bra 	$L__BB0_13;
	mul.wide.u32 	%rd13, %r25, 4;
	add.s64 	%rd17, %rd1, %rd13;
	neg.s32 	%r27, %r10;
$L__BB0_12:
	.pragma "nounroll";
	ld.global.f32 	%f73, [%rd17];
	add.f32 	%f82, %f82, %f73;
	add.s64 	%rd17, %rd17, 4;
	add.s32 	%r27, %r27, 1;
	setp.ne.s32 	%p9, %r27, 0;
	@%p9 bra 	$L__BB0_12;
$L__BB0_13:
	mov.u32 	%r18, %tid.x;
	mov.u32 	%r19, %ntid.x;
	mov.u32 	%r20, %ctaid.x;
	mad.lo.s32 	%r21, %r20, %r19, %r18;
	add.s32 	%r22, %r21, %r16;
	mul.wide.s32 	%rd14, %r22, 4;
	add.s64 	%rd15, %rd1, %rd14;
	st.global.f32 	[%rd15], %f82;
	ret;

}


// ===== COMPILED SASS (sm_100) =====

	.target	sm_100

	.elftype	@"ET_EXEC"


//--------------------- .note.nv.tkinfo           --------------------------
	.section	.note.nv.tkinfo,"",@"SHT_NOTE"
	.sectionflags	@"SHF_NOTE_NV_TKINFO"
	.tkinfo
        /*0018*/ 	.word	0x00000002
        /*0030*/ 	.string	""
        /*0030*/ 	.string	"ptxas"
        /*0030*/ 	.string	"Cuda compilation tools, release 13.0, V13.0.88"
        /*0030*/ 	.string	"Build cuda_13.0.r13.0/compiler.36424714_0"
        /*0030*/ 	.string	"-arch sm_100 -m 64 "



//--------------------- .note.nv.cuinfo           --------------------------
	.section	.note.nv.cuinfo,"",@"SHT_NOTE"
	.sectionflags	@"SHF_NOTE_NV_CUINFO"
        /*0018*/ 	.short	0x0002
        /*001a*/ 	.short	0x0064
        /*001c*/ 	.short	0x0082
	.zero		2


//--------------------- .nv.info                  --------------------------
	.section	.nv.info,"",@"SHT_CUDA_INFO"
	.align	4


	//----- nvinfo : EIATTR_REGCOUNT
	.align		4
        /*0000*/ 	.byte	0x04, 0x2f
        /*0002*/ 	.short	(.L_1 - .L_0)
	.align		4
.L_0:
        /*0004*/ 	.word	index@(_Z5saxpyifPfS_)
        /*0008*/ 	.word	0x0000001f


	//----- nvinfo : EIATTR_FRAME_SIZE
	.align		4
.L_1:
        /*000c*/ 	.byte	0x04, 0x11
        /*000e*/ 	.short	(.L_3 - .L_2)
	.align		4
.L_2:
        /*0010*/ 	.word	index@(_Z5saxpyifPfS_)
        /*0014*/ 	.word	0x00000000


	//----- nvinfo : EIATTR_MIN_STACK_SIZE
	.align		4
.L_3:
        /*0018*/ 	.byte	0x04, 0x12
        /*001a*/ 	.short	(.L_5 - .L_4)
	.align		4
.L_4:
        /*001c*/ 	.word	index@(_Z5saxpyifPfS_)
        /*0020*/ 	.word	0x00000000
.L_5:


//--------------------- .nv.compat                --------------------------
	.section	.nv.compat,"",@"SHT_CUDA_COMPAT_INFO"
	.align	4
        /*0000*/ 	.byte	0x02, 0x09, 0x00, 0x00, 0x02, 0x02, 0x01, 0x00, 0x02, 0x05, 0x05, 0x00, 0x03, 0x07, 0x01, 0x01
        /*0010*/ 	.byte	0x02, 0x03, 0x00, 0x00, 0x02, 0x06, 0x01, 0x00, 0x04, 0x0b, 0x08, 0x00, 0x09, 0x00, 0x00, 0x00
        /*0020*/ 	.byte	0x00, 0x00, 0x00, 0x00


//--------------------- .nv.info._Z5saxpyifPfS_   --------------------------
	.section	.nv.info._Z5saxpyifPfS_,"",@"SHT_CUDA_INFO"
	.sectionflags	@""
	.align	4


	//----- nvinfo : EIATTR_CUDA_API_VERSION
	.align		4
        /*0000*/ 	.byte	0x04, 0x37
        /*0002*/ 	.short	(.L_7 - .L_6)
.L_6:
        /*0004*/ 	.word	0x00000082


	//----- nvinfo : EIATTR_KPARAM_INFO
	.align		4
.L_7:
        /*0008*/ 	.byte	0x04, 0x17
        /*000a*/ 	.short	(.L_9 - .L_8)
.L_8:
        /*000c*/ 	.word	0x00000000
        /*0010*/ 	.short	0x0003
        /*0012*/ 	.short	0x0010
        /*0014*/ 	.byte	0x00, 0xf5, 0x21, 0x00


	//----- nvinfo : EIATTR_KPARAM_INFO
	.align		4
.L_9:
        /*0018*/ 	.byte	0x04, 0x17
        /*001a*/ 	.short	(.L_11 - .L_10)
.L_10:
        /*001c*/ 	.word	0x00000000
        /*0020*/ 	.short	0x0002
        /*0022*/ 	.short	0x0008
        /*0024*/ 	.byte	0x00, 0xf5, 0x21, 0x00


	//----- nvinfo : EIATTR_KPARAM_INFO
	.align		4
.L_11:
        /*0028*/ 	.byte	0x04, 0x17
        /*002a*/ 	.short	(.L_13 - .L_12)
.L_12:
        /*002c*/ 	.word	0x00000000
        /*0030*/ 	.short	0x0001
        /*0032*/ 	.short	0x0004
        /*0034*/ 	.byte	0x00, 0xf0, 0x11, 0x00


	//----- nvinfo : EIATTR_KPARAM_INFO
	.align		4
.L_13:
        /*0038*/ 	.byte	0x04, 0x17
        /*003a*/ 	.short	(.L_15 - .L_14)
.L_14:
        /*003c*/ 	.word	0x00000000
        /*0040*/ 	.short	0x0000
        /*0042*/ 	.short	0x0000
        /*0044*/ 	.byte	0x00, 0xf0, 0x11, 0x00


	//----- nvinfo : EIATTR_SPARSE_MMA_MASK
	.align		4
.L_15:
        /*0048*/ 	.byte	0x03, 0x50
        /*004a*/ 	.short	0x0000


	//----- nvinfo : EIATTR_MAXREG_COUNT
	.align		4
        /*004c*/ 	.byte	0x03, 0x1b
        /*004e*/ 	.short	0x00ff


	//----- nvinfo : EIATTR_MERCURY_ISA_VERSION
	.align		4
        /*0050*/ 	.byte	0x03, 0x5f
        /*0052*/ 	.short	0x0101


	//----- nvinfo : EIATTR_VRC_CTA_INIT_COUNT
	.align		4
        /*0054*/ 	.byte	0x02, 0x4a
	.zero		1
	.zero		1


	//----- nvinfo : EIATTR_EXIT_INSTR_OFFSETS
	.align		4
        /*0058*/ 	.byte	0x04, 0x1c
        /*005a*/ 	.short	(.L_17 - .L_16)


	//   ....[0]....
.L_16:
        /*005c*/ 	.word	0x00000770


	//----- nvinfo : EIATTR_CBANK_PARAM_SIZE
	.align		4
.L_17:
        /*0060*/ 	.byte	0x03, 0x19
        /*0062*/ 	.short	0x0018


	//----- nvinfo : EIATTR_PARAM_CBANK
	.align		4
        /*0064*/ 	.byte	0x04, 0x0a
        /*0066*/ 	.short	(.L_19 - .L_18)
	.align		4
.L_18:
        /*0068*/ 	.word	index@(.nv.constant0._Z5saxpyifPfS_)
        /*006c*/ 	.short	0x0380
        /*006e*/ 	.short	0x0018


	//----- nvinfo : EIATTR_SW_WAR
	.align		4
.L_19:
        /*0070*/ 	.byte	0x04, 0x36
        /*0072*/ 	.short	(.L_21 - .L_20)
.L_20:
        /*0074*/ 	.word	0x00000008
.L_21:


//--------------------- .nv.callgraph             --------------------------
	.section	.nv.callgraph,"",@"SHT_CUDA_CALLGRAPH"
	.align	4
	.sectionentsize	8
	.align		4
        /*0000*/ 	.word	0x00000000
	.align		4
        /*0004*/ 	.word	0xffffffff
	.align		4
        /*0008*/ 	.word	0x00000000
	.align		4
        /*000c*/ 	.word	0xfffffffe
	.align		4
        /*0010*/ 	.word	0x00000000
	.align		4
        /*0014*/ 	.word	0xfffffffd
	.align		4
        /*0018*/ 	.word	0x00000000
	.align		4
        /*001c*/ 	.word	0xfffffffc


//--------------------- .text._Z5saxpyifPfS_      --------------------------
	.section	.text._Z5saxpyifPfS_,"ax",@progbits
	.align	128
        .global         _Z5saxpyifPfS_
        .type           _Z5saxpyifPfS_,@function
        .size           _Z5saxpyifPfS_,(.L_x_7 - _Z5saxpyifPfS_)
        .other          _Z5saxpyifPfS_,@"STO_CUDA_ENTRY STV_DEFAULT"
_Z5saxpyifPfS_:
.text._Z5saxpyifPfS_:
[----:B------:R-:W-:Y:S01]  /*0000*/  LDC R1, c[0x0][0x37c] ;  /* 0x0000df00ff017b82 */ /* 0x000fe20000000800 */
[----:B------:R-:W0:Y:S01]  /*0010*/  LDCU UR9, c[0x0][0x380] ;  /* 0x00007000ff0977ac */ /* 0x000e220008000800 */
[----:B------:R-:W-:Y:S01]  /*0020*/  HFMA2 R0, -RZ, RZ, 0, 0 ;  /* 0x00000000ff007431 */ /* 0x000fe200000001ff */
[----:B------:R-:W1:Y:S01]  /*0030*/  LDCU.64 UR10, c[0x0][0x358] ;  /* 0x00006b00ff0a77ac */ /* 0x000e620008000a00 */
[----:B0-----:R-:W-:-:S09]  /*0040*/  UISETP.GE.AND UP0, UPT, UR9, 0x1, UPT ;  /* 0x000000010900788c */ /* 0x001fd2000bf06270 */
[----:B-1----:R-:W-:Y:S05]  /*0050*/  BRA.U !UP0, `(.L_x_0) ;  /* 0x0000000508a47547 */ /* 0x002fea000b800000 */
[----:B------:R-:W-:Y:S01]  /*0060*/  UISETP.GE.U32.AND UP1, UPT, UR9, 0x10, UPT ;  /* 0x000000100900788c */ /* 0x000fe2000bf26070 */
[----:B------:R-:W-:Y:S01]  /*0070*/  MOV R0, RZ ;  /* 0x000000ff00007202 */ /* 0x000fe20000000f00 */
[----:B------:R-:W-:Y:S01]  /*0080*/  ULOP3.LUT UR6, UR9, 0xf, URZ, 0xc0, !UPT ;  /* 0x0000000f09067892 */ /* 0x000fe2000f8ec0ff */
[----:B------:R-:W-:-:S03]  /*0090*/  MOV R4, RZ ;  /* 0x000000ff00047202 */ /* 0x000fc60000000f00 */
[----:B------:R-:W-:-:S03]  /*00a0*/  UISETP.NE.AND UP0, UPT, UR6, URZ, UPT ;  /* 0x000000ff0600728c */ /* 0x000fc6000bf05270 */
[----:B------:R-:W-:Y:S08]  /*00b0*/  BRA.U !UP1, `(.L_x_1) ;  /* 0x0000000109b87547 */ /* 0x000ff0000b800000 */
[----:B------:R-:W0:Y:S01]  /*00c0*/  LDCU.64 UR4, c[0x0][0x390] ;  /* 0x00007200ff0477ac */ /* 0x000e220008000a00 */
[----:B------:R-:W-:Y:S01]  /*00d0*/  MOV R0, RZ ;  /* 0x000000ff00007202 */ /* 0x000fe20000000f00 */
[----:B------:R-:W-:-:S04]  /*00e0*/  ULOP3.LUT UR7, UR9, 0x7ffffff0, URZ, 0xc0, !UPT ;  /* 0x7ffffff009077892 */ /* 0x000fc8000f8ec0ff */
[----:B------:R-:W-:Y:S02]  /*00f0*/  UIADD3 UR8, UPT, UPT, -UR7, URZ, URZ ;  /* 0x000000ff07087290 */ /* 0x000fe4000fffe1ff */
[----:B------:R-:W-:Y:S01]  /*0100*/  MOV R4, UR7 ;  /* 0x0000000700047c02 */ /* 0x000fe20008000f00 */
[----:B0-----:R-:W-:-:S04]  /*0110*/  UIADD3 UR4, UP1, UPT, UR4, 0x20, URZ ;  /* 0x0000002004047890 */ /* 0x001fc8000ff3e0ff */
[----:B------:R-:W-:Y:S02]  /*0120*/  UIADD3.X UR5, UPT, UPT, URZ, UR5, URZ, UP1, !UPT ;  /* 0x00000005ff057290 */ /* 0x000fe40008ffe4ff */
[----:B------:R-:W-:-:S04]  /*0130*/  MOV R2, UR4 ;  /* 0x0000000400027c02 */ /* 0x000fc80008000f00 */
[----:B------:R-:W-:-:S07]  /*0140*/  MOV R3, UR5 ;  /* 0x0000000500037c02 */ /* 0x000fce0008000f00 */
.L_x_2:
[----:B------:R-:W2:Y:S04]  /*0150*/  LDG.E R11, desc[UR10][R2.64+-0x20] ;  /* 0xffffe00a020b7981 */ /* 0x000ea8000c1e1900 */
[----:B------:R-:W3:Y:S04]  /*0160*/  LDG.E R12, desc[UR10][R2.64+-0x1c] ;  /* 0xffffe40a020c7981 */ /* 0x000ee8000c1e1900 */
[----:B------:R-:W4:Y:S04]  /*0170*/  LDG.E R14, desc[UR10][R2.64+-0x18] ;  /* 0xffffe80a020e7981 */ /* 0x000f28000c1e1900 */
[----:B------:R-:W5:Y:S04]  /*0180*/  LDG.E R16, desc[UR10][R2.64+-0x14] ;  /* 0xffffec0a02107981 */ /* 0x000f68000c1e1900 */
        /* <DEDUP_REMOVED lines=11> */
[----:B------:R0:W5:Y:S01]  /*0240*/  LDG.E R5, desc[UR10][R2.64+0x1c] ;  /* 0x00001c0a02057981 */ /* 0x000162000c1e1900 */
[----:B------:R-:W-:-:S04]  /*0250*/  UIADD3 UR8, UPT, UPT, UR8, 0x10, URZ ;  /* 0x0000001008087890 */ /* 0x000fc8000fffe0ff */
[----:B------:R-:W-:Y:S01]  /*0260*/  UISETP.NE.AND UP1, UPT, UR8, URZ, UPT ;  /* 0x000000ff0800728c */ /* 0x000fe2000bf25270 */
[----:B0-----:R-:W-:-:S04]  /*0270*/  IADD3 R2, P0, PT, R2, 0x40, RZ ;  /* 0x0000004002027810 */ /* 0x001fc80007f1e0ff */
[----:B------:R-:W-:Y:S01]  /*0280*/  IADD3.X R3, PT, PT, RZ, R3, RZ, P0, !PT ;  /* 0x00000003ff037210 */ /* 0x000fe200007fe4ff */
[----:B--2---:R-:W-:-:S04]  /*0290*/  FADD R11, R11, R0 ;  /* 0x000000000b0b7221 */ /* 0x004fc80000000000 */
[----:B---3--:R-:W-:-:S04]  /*02a0*/  FADD R11, R11, R12 ;  /* 0x0000000c0b0b7221 */ /* 0x008fc80000000000 */
[----:B----4-:R-:W-:-:S04]  /*02b0*/  FADD R11, R11, R14 ;  /* 0x0000000e0b0b7221 */ /* 0x010fc80000000000 */
[----:B-----5:R-:W-:-:S04]  /*02c0*/  FADD R11, R11, R16 ;  /* 0x000000100b0b7221 */ /* 0x020fc80000000000 */
[----:B------:R-:W-:-:S04]  /*02d0*/  FADD R11, R11, R18 ;  /* 0x000000120b0b7221 */ /* 0x000fc80000000000 */
        /* <DEDUP_REMOVED lines=10> */
[----:B------:R-:W-:Y:S01]  /*0380*/  FADD R0, R6, R5 ;  /* 0x0000000506007221 */ /* 0x000fe20000000000 */
[----:B------:R-:W-:Y:S06]  /*0390*/  BRA.U UP1, `(.L_x_2) ;  /* 0xfffffffd016c7547 */ /* 0x000fec000b83ffff */
.L_x_1:
[----:B------:R-:W-:Y:S05]  /*03a0*/  BRA.U !UP0, `(.L_x_0) ;  /* 0x0000000108d07547 */ /* 0x000fea000b800000 */
[----:B------:R-:W-:Y:S02]  /*03b0*/  UISETP.GE.U32.AND UP0, UPT, UR6, 0x8, UPT ;  /* 0x000000080600788c */ /* 0x000fe4000bf06070 */
[----:B------:R-:W-:-:S04]  /*03c0*/  ULOP3.LUT UR5, UR9, 0x7, URZ, 0xc0, !UPT ;  /* 0x0000000709057892 */ /* 0x000fc8000f8ec0ff */
[----:B------:R-:W-:-:S03]  /*03d0*/  UISETP.NE.AND UP1, UPT, UR5, URZ, UPT ;  /* 0x000000ff0500728c */ /* 0x000fc6000bf25270 */
[----:B------:R-:W-:Y:S08]  /*03e0*/  BRA.U !UP0, `(.L_x_3) ;  /* 0x00000001084c7547 */ /* 0x000ff0000b800000 */
[----:B------:R-:W0:Y:S02]  /*03f0*/  LDC.64 R2, c[0x0][0x390] ;  /* 0x0000e400ff027b82 */ /* 0x000e240000000a00 */
[----:B0-----:R-:W-:-:S05]  /*0400*/  IMAD.WIDE.U32 R2, R4, 0x4, R2 ;  /* 0x0000000404027825 */ /* 0x001fca00078e0002 */
[----:B------:R-:W2:Y:S04]  /*0410*/  LDG.E R5, desc[UR10][R2.64] ;  /* 0x0000000a02057981 */ /* 0x000ea8000c1e1900 */
[----:B------:R-:W3:Y:S04]  /*0420*/  LDG.E R6, desc[UR10][R2.64+0x4] ;  /* 0x0000040a02067981 */ /* 0x000ee8000c1e1900 */
[----:B------:R-:W4:Y:S04]  /*0430*/  LDG.E R8, desc[UR10][R2.64+0x8] ;  /* 0x0000080a02087981 */ /* 0x000f28000c1e1900 */
[----:B------:R-:W5:Y:S04]  /*0440*/  LDG.E R10, desc[UR10][R2.64+0xc] ;  /* 0x00000c0a020a7981 */ /* 0x000f68000c1e1900 */
[----:B------:R-:W5:Y:S04]  /*0450*/  LDG.E R12, desc[UR10][R2.64+0x10] ;  /* 0x0000100a020c7981 */ /* 0x000f68000c1e1900 */
[----:B------:R-:W5:Y:S04]  /*0460*/  LDG.E R14, desc[UR10][R2.64+0x14] ;  /* 0x0000140a020e7981 */ /* 0x000f68000c1e1900 */
[----:B------:R-:W5:Y:S04]  /*0470*/  LDG.E R16, desc[UR10][R2.64+0x18] ;  /* 0x0000180a02107981 */ /* 0x000f68000c1e1900 */
[----:B------:R-:W5:Y:S01]  /*0480*/  LDG.E R18, desc[UR10][R2.64+0x1c] ;  /* 0x00001c0a02127981 */ /* 0x000f62000c1e1900 */
[----:B------:R-:W-:Y:S01]  /*0490*/  IADD3 R4, PT, PT, R4, 0x8, RZ ;  /* 0x0000000804047810 */ /* 0x000fe20007ffe0ff */
[----:B--2---:R-:W-:-:S04]  /*04a0*/  FADD R5, R0, R5 ;  /* 0x0000000500057221 */ /* 0x004fc80000000000 */
[----:B---3--:R-:W-:-:S04]  /*04b0*/  FADD R5, R5, R6 ;  /* 0x0000000605057221 */ /* 0x008fc80000000000 */
[----:B----4-:R-:W-:-:S04]  /*04c0*/  FADD R5, R5, R8 ;  /* 0x0000000805057221 */ /* 0x010fc80000000000 */
[----:B-----5:R-:W-:-:S04]  /*04d0*/  FADD R5, R5, R10 ;  /* 0x0000000a05057221 */ /* 0x020fc80000000000 */
[----:B------:R-:W-:-:S04]  /*04e0*/  FADD R5, R5, R12 ;  /* 0x0000000c05057221 */ /* 0x000fc80000000000 */
[----:B------:R-:W-:-:S04]  /*04f0*/  FADD R5, R5, R14 ;  /* 0x0000000e05057221 */ /* 0x000fc80000000000 */
[----:B------:R-:W-:-:S04]  /*0500*/  FADD R5, R5, R16 ;  /* 0x0000001005057221 */ /* 0x000fc80000000000 */
[----:B------:R-:W-:-:S07]  /*0510*/  FADD R0, R5, R18 ;  /* 0x0000001205007221 */ /* 0x000fce0000000000 */
.L_x_3:
        /* <DEDUP_REMOVED lines=10> */
[----:B------:R-:W5:Y:S01]  /*05c0*/  LDG.E R10, desc[UR10][R2.64+0xc] ;  /* 0x00000c0a020a7981 */ /* 0x000f62000c1e1900 */
[----:B------:R-:W-:Y:S01]  /*05d0*/  IADD3 R4, PT, PT, R4, 0x4, RZ ;  /* 0x0000000404047810 */ /* 0x000fe20007ffe0ff */
[----:B--2---:R-:W-:-:S04]  /*05e0*/  FADD R5, R0, R5 ;  /* 0x0000000500057221 */ /* 0x004fc80000000000 */
[----:B---3--:R-:W-:-:S04]  /*05f0*/  FADD R5, R5, R6 ;  /* 0x0000000605057221 */ /* 0x008fc80000000000 */
[----:B----4-:R-:W-:-:S04]  /*0600*/  FADD R5, R5, R8 ;  /* 0x0000000805057221 */ /* 0x010fc80000000000 */
[----:B-----5:R-:W-:-:S07]  /*0610*/  FADD R0, R5, R10 ;  /* 0x0000000a05007221 */ /* 0x020fce0000000000 */
.L_x_4:
[----:B------:R-:W-:Y:S05]  /*0620*/  BRA.U !UP1, `(.L_x_0) ;  /* 0x0000000109307547 */ /* 0x000fea000b800000 */
[----:B------:R-:W0:Y:S01]  /*0630*/  LDC.64 R2, c[0x0][0x390] ;  /* 0x0000e400ff027b82 */ /* 0x000e220000000a00 */
[----:B------:R-:W-:Y:S01]  /*0640*/  UIADD3 UR4, UPT, UPT, -UR4, URZ, URZ ;  /* 0x000000ff04047290 */ /* 0x000fe2000fffe1ff */
[----:B0-----:R-:W-:-:S11]  /*0650*/  IMAD.WIDE.U32 R4, R4, 0x4, R2 ;  /* 0x0000000404047825 */ /* 0x001fd600078e0002 */
.L_x_5:
[----:B------:R-:W-:Y:S02]  /*0660*/  MOV R3, R5 ;  /* 0x0000000500037202 */ /* 0x000fe40000000f00 */
[----:B------:R-:W-:-:S05]  /*0670*/  MOV R2, R4 ;  /* 0x0000000400027202 */ /* 0x000fca0000000f00 */
[----:B------:R-:W2:Y:S01]  /*0680*/  LDG.E R3, desc[UR10][R2.64] ;  /* 0x0000000a02037981 */ /* 0x000ea2000c1e1900 */
[----:B------:R-:W-:Y:S01]  /*0690*/  UIADD3 UR4, UPT, UPT, UR4, 0x1, URZ ;  /* 0x0000000104047890 */ /* 0x000fe2000fffe0ff */
[----:B------:R-:W-:-:S03]  /*06a0*/  IADD3 R4, P0, PT, R4, 0x4, RZ ;  /* 0x0000000404047810 */ /* 0x000fc60007f1e0ff */
[----:B------:R-:W-:Y:S01]  /*06b0*/  UISETP.NE.AND UP0, UPT, UR4, URZ, UPT ;  /* 0x000000ff0400728c */ /* 0x000fe2000bf05270 */
[----:B------:R-:W-:Y:S01]  /*06c0*/  IADD3.X R5, PT, PT, RZ, R5, RZ, P0, !PT ;  /* 0x00000005ff057210 */ /* 0x000fe200007fe4ff */
[----:B--2---:R-:W-:-:S07]  /*06d0*/  FADD R0, R3, R0 ;  /* 0x0000000003007221 */ /* 0x004fce0000000000 */
[----:B------:R-:W-:Y:S05]  /*06e0*/  BRA.U UP0, `(.L_x_5) ;  /* 0xfffffffd00dc7547 */ /* 0x000fea000b83ffff */
.L_x_0:
[----:B------:R-:W0:Y:S01]  /*06f0*/  S2R R4, SR_TID.X ;  /* 0x0000000000047919 */ /* 0x000e220000002100 */
[----:B------:R-:W0:Y:S01]  /*0700*/  LDCU UR4, c[0x0][0x360] ;  /* 0x00006c00ff0477ac */ /* 0x000e220008000800 */
[----:B------:R-:W1:Y:S01]  /*0710*/  LDC.64 R2, c[0x0][0x390] ;  /* 0x0000e400ff027b82 */ /* 0x000e620000000a00 */
[----:B------:R-:W0:Y:S02]  /*0720*/  S2R R5, SR_CTAID.X ;  /* 0x0000000000057919 */ /* 0x000e240000002500 */
[----:B0-----:R-:W-:-:S05]  /*0730*/  IMAD R4, R5, UR4, R4 ;  /* 0x0000000405047c24 */ /* 0x001fca000f8e0204 */
[----:B------:R-:W-:-:S05]  /*0740*/  IADD3 R5, PT, PT, R4, UR9, RZ ;  /* 0x0000000904057c10 */ /* 0x000fca000fffe0ff */
[----:B-1----:R-:W-:-:S05]  /*0750*/  IMAD.WIDE R2, R5, 0x4, R2 ;  /* 0x0000000405027825 */ /* 0x002fca00078e0202 */
[----:B------:R-:W-:Y:S01]  /*0760*/  STG.E desc[UR10][R2.64], R0 ;  /* 0x0000000002007986 */ /* 0x000fe2000c10190a */
[----:B------:R-:W-:Y:S05]  /*0770*/  EXIT ;  /* 0x000000000000794d */ /* 0x000fea0003800000 */
.L_x_6:
[----:B------:R-:W-:-:S00]  /*0780*/  BRA `(.L_x_6) ;  /* 0xfffffffc00fc7947 */ /* 0x000fc0000383ffff */
[----:B------:R-:W-:-:S00]  /*0790*/  NOP ;  /* 0x0000000000007918 */ /* 0x000fc00000000000 */
        /* <DEDUP_REMOVED lines=14> */
.L_x_7:


//--------------------- .nv.shared.reserved.0     --------------------------
	.section	.nv.shared.reserved.0,"aw",@nobits
	.weak		__nv_reservedSMEM_offset_0_alias
	.size		__nv_reservedSMEM_offset_0_alias, 0, 64
	.other		__nv_reservedSMEM_offset_0_alias,@"STO_CUDA_RESERVED_SHARED STV_DEFAULT"
__nv_reservedSMEM_offset_0_alias:
	.zero		0
	.zero		64


//--------------------- .nv.constant0._Z5saxpyifPfS_ --------------------------
	.section	.nv.constant0._Z5saxpyifPfS_,"a",@progbits
	.sectionflags	@""
	.align	4
.nv.constant0._Z5saxpyifPfS_:
	.zero		920


//--------------------- SYMBOLS --------------------------

	.type		.nv.reservedSmem.offset0,@object
	.size		.nv.reservedSmem.offset0,0x4
